//
// Generated by NVIDIA NVVM Compiler
//
// Compiler Build ID: CL-36424714
// Cuda compilation tools, release 13.0, V13.0.88
// Based on NVVM 20.0.0
//

.version 9.0
.target sm_100
.address_size 64

	// .globl	_Z10sum_arraysPfS_S_

.visible .entry _Z10sum_arraysPfS_S_(
	.param .u64 .ptr .align 1 _Z10sum_arraysPfS_S__param_0,
	.param .u64 .ptr .align 1 _Z10sum_arraysPfS_S__param_1,
	.param .u64 .ptr .align 1 _Z10sum_arraysPfS_S__param_2
)
{
	.reg .b32 	%r<2>;
	.reg .b32 	%f<4>;
	.reg .b64 	%rd<11>;

	ld.param.u64 	%rd1, [_Z10sum_arraysPfS_S__param_0];
	ld.param.u64 	%rd2, [_Z10sum_arraysPfS_S__param_1];
	ld.param.u64 	%rd3, [_Z10sum_arraysPfS_S__param_2];
	cvta.to.global.u64 	%rd4, %rd3;
	cvta.to.global.u64 	%rd5, %rd2;
	cvta.to.global.u64 	%rd6, %rd1;
	mov.u32 	%r1, %tid.x;
	mul.wide.u32 	%rd7, %r1, 4;
	add.s64 	%rd8, %rd6, %rd7;
	ld.global.f32 	%f1, [%rd8];
	add.s64 	%rd9, %rd5, %rd7;
	ld.global.f32 	%f2, [%rd9];
	add.f32 	%f3, %f1, %f2;
	add.s64 	%rd10, %rd4, %rd7;
	st.global.f32 	[%rd10], %f3;
	ret;

}


// ===== COMPILED SASS (sm_100) =====

	.target	sm_100

	.elftype	@"ET_EXEC"


//--------------------- .note.nv.tkinfo           --------------------------
	.section	.note.nv.tkinfo,"",@"SHT_NOTE"
	.sectionflags	@"SHF_NOTE_NV_TKINFO"
	.tkinfo
        /*0018*/ 	.word	0x00000002
        /*0030*/ 	.string	""
        /*0030*/ 	.string	"ptxas"
        /*0030*/ 	.string	"Cuda compilation tools, release 13.0, V13.0.88"
        /*0030*/ 	.string	"Build cuda_13.0.r13.0/compiler.36424714_0"
        /*0030*/ 	.string	"-arch sm_100 -m 64 "



//--------------------- .note.nv.cuinfo           --------------------------
	.section	.note.nv.cuinfo,"",@"SHT_NOTE"
	.sectionflags	@"SHF_NOTE_NV_CUINFO"
        /*0018*/ 	.short	0x0002
        /*001a*/ 	.short	0x0064
        /*001c*/ 	.short	0x0082
	.zero		2


//--------------------- .nv.info                  --------------------------
	.section	.nv.info,"",@"SHT_CUDA_INFO"
	.align	4


	//----- nvinfo : EIATTR_REGCOUNT
	.align		4
        /*0000*/ 	.byte	0x04, 0x2f
        /*0002*/ 	.short	(.L_1 - .L_0)
	.align		4
.L_0:
        /*0004*/ 	.word	index@(_Z10sum_arraysPfS_S_)
        /*0008*/ 	.word	0x0000000c


	//----- nvinfo : EIATTR_FRAME_SIZE
	.align		4
.L_1:
        /*000c*/ 	.byte	0x04, 0x11
        /*000e*/ 	.short	(.L_3 - .L_2)
	.align		4
.L_2:
        /*0010*/ 	.word	index@(_Z10sum_arraysPfS_S_)
        /*0014*/ 	.word	0x00000000


	//----- nvinfo : EIATTR_MIN_STACK_SIZE
	.align		4
.L_3:
        /*0018*/ 	.byte	0x04, 0x12
        /*001a*/ 	.short	(.L_5 - .L_4)
	.align		4
.L_4:
        /*001c*/ 	.word	index@(_Z10sum_arraysPfS_S_)
        /*0020*/ 	.word	0x00000000
.L_5:


//--------------------- .nv.compat                --------------------------
	.section	.nv.compat,"",@"SHT_CUDA_COMPAT_INFO"
	.align	4
        /*0000*/ 	.byte	0x02, 0x09, 0x00, 0x00, 0x02, 0x02, 0x01, 0x00, 0x02, 0x05, 0x05, 0x00, 0x03, 0x07, 0x01, 0x01
        /*0010*/ 	.byte	0x02, 0x03, 0x00, 0x00, 0x02, 0x06, 0x01, 0x00, 0x04, 0x0b, 0x08, 0x00, 0x09, 0x00, 0x00, 0x00
        /*0020*/ 	.byte	0x00, 0x00, 0x00, 0x00


//--------------------- .nv.info._Z10sum_arraysPfS_S_ --------------------------
	.section	.nv.info._Z10sum_arraysPfS_S_,"",@"SHT_CUDA_INFO"
	.sectionflags	@""
	.align	4


	//----- nvinfo : EIATTR_CUDA_API_VERSION
	.align		4
        /*0000*/ 	.byte	0x04, 0x37
        /*0002*/ 	.short	(.L_7 - .L_6)
.L_6:
        /*0004*/ 	.word	0x00000082


	//----- nvinfo : EIATTR_KPARAM_INFO
	.align		4
.L_7:
        /*0008*/ 	.byte	0x04, 0x17
        /*000a*/ 	.short	(.L_9 - .L_8)
.L_8:
        /*000c*/ 	.word	0x00000000
        /*0010*/ 	.short	0x0002
        /*0012*/ 	.short	0x0010
        /*0014*/ 	.byte	0x00, 0xf5, 0x21, 0x00


	//----- nvinfo : EIATTR_KPARAM_INFO
	.align		4
.L_9:
        /*0018*/ 	.byte	0x04, 0x17
        /*001a*/ 	.short	(.L_11 - .L_10)
.L_10:
        /*001c*/ 	.word	0x00000000
        /*0020*/ 	.short	0x0001
        /*0022*/ 	.short	0x0008
        /*0024*/ 	.byte	0x00, 0xf5, 0x21, 0x00


	//----- nvinfo : EIATTR_KPARAM_INFO
	.align		4
.L_11:
        /*0028*/ 	.byte	0x04, 0x17
        /*002a*/ 	.short	(.L_13 - .L_12)
.L_12:
        /*002c*/ 	.word	0x00000000
        /*0030*/ 	.short	0x0000
        /*0032*/ 	.short	0x0000
        /*0034*/ 	.byte	0x00, 0xf5, 0x21, 0x00


	//----- nvinfo : EIATTR_SPARSE_MMA_MASK
	.align		4
.L_13:
        /*0038*/ 	.byte	0x03, 0x50
        /*003a*/ 	.short	0x0000


	//----- nvinfo : EIATTR_MAXREG_COUNT
	.align		4
        /*003c*/ 	.byte	0x03, 0x1b
        /*003e*/ 	.short	0x00ff


	//----- nvinfo : EIATTR_MERCURY_ISA_VERSION
	.align		4
        /*0040*/ 	.byte	0x03, 0x5f
        /*0042*/ 	.short	0x0101


	//----- nvinfo : EIATTR_VRC_CTA_INIT_COUNT
	.align		4
        /*0044*/ 	.byte	0x02, 0x4a
	.zero		1
	.zero		1


	//----- nvinfo : EIATTR_EXIT_INSTR_OFFSETS
	.align		4
        /*0048*/ 	.byte	0x04, 0x1c
        /*004a*/ 	.short	(.L_15 - .L_14)


	//   ....[0]....
.L_14:
        /*004c*/ 	.word	0x000000d0


	//----- nvinfo : EIATTR_CBANK_PARAM_SIZE
	.align		4
.L_15:
        /*0050*/ 	.byte	0x03, 0x19
        /*0052*/ 	.short	0x0018


	//----- nvinfo : EIATTR_PARAM_CBANK
	.align		4
        /*0054*/ 	.byte	0x04, 0x0a
        /*0056*/ 	.short	(.L_17 - .L_16)
	.align		4
.L_16:
        /*0058*/ 	.word	index@(.nv.constant0._Z10sum_arraysPfS_S_)
        /*005c*/ 	.short	0x0380
        /*005e*/ 	.short	0x0018


	//----- nvinfo : EIATTR_SW_WAR
	.align		4
.L_17:
        /*0060*/ 	.byte	0x04, 0x36
        /*0062*/ 	.short	(.L_19 - .L_18)
.L_18:
        /*0064*/ 	.word	0x00000008
.L_19:


//--------------------- .nv.callgraph             --------------------------
	.section	.nv.callgraph,"",@"SHT_CUDA_CALLGRAPH"
	.align	4
	.sectionentsize	8
	.align		4
        /*0000*/ 	.word	0x00000000
	.align		4
        /*0004*/ 	.word	0xffffffff
	.align		4
        /*0008*/ 	.word	0x00000000
	.align		4
        /*000c*/ 	.word	0xfffffffe
	.align		4
        /*0010*/ 	.word	0x00000000
	.align		4
        /*0014*/ 	.word	0xfffffffd
	.align		4
        /*0018*/ 	.word	0x00000000
	.align		4
        /*001c*/ 	.word	0xfffffffc


//--------------------- .text._Z10sum_arraysPfS_S_ --------------------------
	.section	.text._Z10sum_arraysPfS_S_,"ax",@progbits
	.align	128
        .global         _Z10sum_arraysPfS_S_
        .type           _Z10sum_arraysPfS_S_,@function
        .size           _Z10sum_arraysPfS_S_,(.L_x_1 - _Z10sum_arraysPfS_S_)
        .other          _Z10sum_arraysPfS_S_,@"STO_CUDA_ENTRY STV_DEFAULT"
_Z10sum_arraysPfS_S_:
.text._Z10sum_arraysPfS_S_:
[----:B------:R-:W-:Y:S01]  /*0000*/  LDC R1, c[0x0][0x37c] ;  /* 0x0000df00ff017b82 */ /* 0x000fe20000000800 */
[----:B------:R-:W0:Y:S07]  /*0010*/  S2R R9, SR_TID.X ;  /* 0x0000000000097919 */ /* 0x000e2e0000002100 */
[----:B------:R-:W0:Y:S01]  /*0020*/  LDC.64 R2, c[0x0][0x380] ;  /* 0x0000e000ff027b82 */ /* 0x000e220000000a00 */
[----:B------:R-:W1:Y:S07]  /*0030*/  LDCU.64 UR4, c[0x0][0x358] ;  /* 0x00006b00ff0477ac */ /* 0x000e6e0008000a00 */
[----:B------:R-:W2:Y:S08]  /*0040*/  LDC.64 R4, c[0x0][0x388] ;  /* 0x0000e200ff047b82 */ /* 0x000eb00000000a00 */
[----:B------:R-:W3:Y:S01]  /*0050*/  LDC.64 R6, c[0x0][0x390] ;  /* 0x0000e400ff067b82 */ /* 0x000ee20000000a00 */
[----:B0-----:R-:W-:-:S04]  /*0060*/  IMAD.WIDE.U32 R2, R9, 0x4, R2 ;  /* 0x0000000409027825 */ /* 0x001fc800078e0002 */
[C---:B--2---:R-:W-:Y:S02]  /*0070*/  IMAD.WIDE.U32 R4, R9.reuse, 0x4, R4 ;  /* 0x0000000409047825 */ /* 0x044fe400078e0004 */
[----:B-1----:R-:W2:Y:S04]  /*0080*/  LDG.E R2, desc[UR4][R2.64] ;  /* 0x0000000402027981 */ /* 0x002ea8000c1e1900 */
[----:B------:R-:W2:Y:S01]  /*0090*/  LDG.E R5, desc[UR4][R4.64] ;  /* 0x0000000404057981 */ /* 0x000ea2000c1e1900 */
[----:B---3--:R-:W-:-:S04]  /*00a0*/  IMAD.WIDE.U32 R6, R9, 0x4, R6 ;  /* 0x0000000409067825 */ /* 0x008fc800078e0006 */
[----:B--2---:R-:W-:-:S05]  /*00b0*/  FADD R9, R2, R5 ;  /* 0x0000000502097221 */ /* 0x004fca0000000000 */
[----:B------:R-:W-:Y:S01]  /*00c0*/  STG.E desc[UR4][R6.64], R9 ;  /* 0x0000000906007986 */ /* 0x000fe2000c101904 */
[----:B------:R-:W-:Y:S05]  /*00d0*/  EXIT ;  /* 0x000000000000794d */ /* 0x000fea0003800000 */
.L_x_0:
[----:B------:R-:W-:-:S00]  /*00e0*/  BRA `(.L_x_0) ;  /* 0xfffffffc00fc7947 */ /* 0x000fc0000383ffff */
[----:B------:R-:W-:-:S00]  /*00f0*/  NOP ;  /* 0x0000000000007918 */ /* 0x000fc00000000000 */
        /* <DEDUP_REMOVED lines=8> */
.L_x_1:


//--------------------- .nv.shared.reserved.0     --------------------------
	.section	.nv.shared.reserved.0,"aw",@nobits
	.weak		__nv_reservedSMEM_offset_0_alias
	.size		__nv_reservedSMEM_offset_0_alias, 0, 64
	.other		__nv_reservedSMEM_offset_0_alias,@"STO_CUDA_RESERVED_SHARED STV_DEFAULT"
__nv_reservedSMEM_offset_0_alias:
	.zero		0
	.zero		64


//--------------------- .nv.constant0._Z10sum_arraysPfS_S_ --------------------------
	.section	.nv.constant0._Z10sum_arraysPfS_S_,"a",@progbits
	.sectionflags	@""
	.align	4
.nv.constant0._Z10sum_arraysPfS_S_:
	.zero		920


//--------------------- SYMBOLS --------------------------

	.type		.nv.reservedSmem.offset0,@object
	.size		.nv.reservedSmem.offset0,0x4
